//
// Generated by NVIDIA NVVM Compiler
//
// Compiler Build ID: CL-36424714
// Cuda compilation tools, release 13.0, V13.0.88
// Based on NVVM 20.0.0
//

.version 9.0
.target sm_100
.address_size 64

	// .globl	_Z25maximumMark_atomic_kernelP15student_records
.global .align 4 .f32 d_max_mark;
.global .align 4 .u32 d_max_mark_student_id;

.visible .entry _Z25maximumMark_atomic_kernelP15student_records(
	.param .u64 .ptr .align 1 _Z25maximumMark_atomic_kernelP15student_records_param_0
)
{
	.reg .pred 	%p<4>;
	.reg .b32 	%r<12>;
	.reg .b32 	%f<3>;
	.reg .b64 	%rd<5>;

	ld.param.u64 	%rd1, [_Z25maximumMark_atomic_kernelP15student_records_param_0];
	mov.u32 	%r7, %ctaid.x;
	mov.u32 	%r8, %ntid.x;
	mov.u32 	%r9, %tid.x;
	mad.lo.s32 	%r1, %r7, %r8, %r9;
	setp.gt.s32 	%p1, %r1, 2047;
	@%p1 bra 	$L__BB0_5;
	cvta.to.global.u64 	%rd2, %rd1;
	membar.gl;
	bar.sync 	0;
	mul.wide.s32 	%rd3, %r1, 4;
	add.s64 	%rd4, %rd2, %rd3;
	ld.global.f32 	%f1, [%rd4+8192];
	ld.global.u32 	%r2, [%rd4];
	ld.global.u32 	%r11, [d_max_mark];
	mov.b32 	%r4, %f1;
$L__BB0_2:
	mov.u32 	%r5, %r11;
	atom.relaxed.global.cas.b32 	%r11, [d_max_mark], %r5, %r4;
	setp.ne.s32 	%p2, %r5, %r11;
	@%p2 bra 	$L__BB0_2;
	mov.b32 	%f2, %r5;
	membar.gl;
	bar.sync 	0;
	setp.leu.f32 	%p3, %f1, %f2;
	@%p3 bra 	$L__BB0_5;
	membar.gl;
	bar.sync 	0;
	atom.global.exch.b32 	%r10, [d_max_mark_student_id], %r2;
$L__BB0_5:
	ret;

}
	// .globl	_Z28maximumMark_recursive_kernelP15student_recordsS0_
.visible .entry _Z28maximumMark_recursive_kernelP15student_recordsS0_(
	.param .u64 .ptr .align 1 _Z28maximumMark_recursive_kernelP15student_recordsS0__param_0,
	.param .u64 .ptr .align 1 _Z28maximumMark_recursive_kernelP15student_recordsS0__param_1
)
{


	ret;

}
	// .globl	_Z21maximumMark_SM_kernelP15student_recordsS0_
.visible .entry _Z21maximumMark_SM_kernelP15student_recordsS0_(
	.param .u64 .ptr .align 1 _Z21maximumMark_SM_kernelP15student_recordsS0__param_0,
	.param .u64 .ptr .align 1 _Z21maximumMark_SM_kernelP15student_recordsS0__param_1
)
{


	ret;

}
	// .globl	_Z26maximumMark_shuffle_kernelP15student_recordsS0_
.visible .entry _Z26maximumMark_shuffle_kernelP15student_recordsS0_(
	.param .u64 .ptr .align 1 _Z26maximumMark_shuffle_kernelP15student_recordsS0__param_0,
	.param .u64 .ptr .align 1 _Z26maximumMark_shuffle_kernelP15student_recordsS0__param_1
)
{


	ret;

}


// ===== COMPILED SASS (sm_100) =====

	.target	sm_100

	.elftype	@"ET_EXEC"


//--------------------- .note.nv.tkinfo           --------------------------
	.section	.note.nv.tkinfo,"",@"SHT_NOTE"
	.sectionflags	@"SHF_NOTE_NV_TKINFO"
	.tkinfo
        /*0018*/ 	.word	0x00000002
        /*0030*/ 	.string	""
        /*0030*/ 	.string	"ptxas"
        /*0030*/ 	.string	"Cuda compilation tools, release 13.0, V13.0.88"
        /*0030*/ 	.string	"Build cuda_13.0.r13.0/compiler.36424714_0"
        /*0030*/ 	.string	"-arch sm_100 -m 64 "



//--------------------- .note.nv.cuinfo           --------------------------
	.section	.note.nv.cuinfo,"",@"SHT_NOTE"
	.sectionflags	@"SHF_NOTE_NV_CUINFO"
        /*0018*/ 	.short	0x0002
        /*001a*/ 	.short	0x0064
        /*001c*/ 	.short	0x0082
	.zero		2


//--------------------- .nv.info                  --------------------------
	.section	.nv.info,"",@"SHT_CUDA_INFO"
	.align	4


	//----- nvinfo : EIATTR_REGCOUNT
	.align		4
        /*0000*/ 	.byte	0x04, 0x2f
        /*0002*/ 	.short	(.L_3 - .L_2)
	.align		4
.L_2:
        /*0004*/ 	.word	index@(_Z25maximumMark_atomic_kernelP15student_records)
        /*0008*/ 	.word	0x0000000c


	//----- nvinfo : EIATTR_FRAME_SIZE
	.align		4
.L_3:
        /*000c*/ 	.byte	0x04, 0x11
        /*000e*/ 	.short	(.L_5 - .L_4)
	.align		4
.L_4:
        /*0010*/ 	.word	index@(_Z25maximumMark_atomic_kernelP15student_records)
        /*0014*/ 	.word	0x00000000


	//----- nvinfo : EIATTR_REGCOUNT
	.align		4
.L_5:
        /*0018*/ 	.byte	0x04, 0x2f
        /*001a*/ 	.short	(.L_7 - .L_6)
	.align		4
.L_6:
        /*001c*/ 	.word	index@(_Z28maximumMark_recursive_kernelP15student_recordsS0_)
        /*0020*/ 	.word	0x00000004


	//----- nvinfo : EIATTR_FRAME_SIZE
	.align		4
.L_7:
        /*0024*/ 	.byte	0x04, 0x11
        /*0026*/ 	.short	(.L_9 - .L_8)
	.align		4
.L_8:
        /*0028*/ 	.word	index@(_Z28maximumMark_recursive_kernelP15student_recordsS0_)
        /*002c*/ 	.word	0x00000000


	//----- nvinfo : EIATTR_REGCOUNT
	.align		4
.L_9:
        /*0030*/ 	.byte	0x04, 0x2f
        /*0032*/ 	.short	(.L_11 - .L_10)
	.align		4
.L_10:
        /*0034*/ 	.word	index@(_Z21maximumMark_SM_kernelP15student_recordsS0_)
        /*0038*/ 	.word	0x00000004


	//----- nvinfo : EIATTR_FRAME_SIZE
	.align		4
.L_11:
        /*003c*/ 	.byte	0x04, 0x11
        /*003e*/ 	.short	(.L_13 - .L_12)
	.align		4
.L_12:
        /*0040*/ 	.word	index@(_Z21maximumMark_SM_kernelP15student_recordsS0_)
        /*0044*/ 	.word	0x00000000


	//----- nvinfo : EIATTR_REGCOUNT
	.align		4
.L_13:
        /*0048*/ 	.byte	0x04, 0x2f
        /*004a*/ 	.short	(.L_15 - .L_14)
	.align		4
.L_14:
        /*004c*/ 	.word	index@(_Z26maximumMark_shuffle_kernelP15student_recordsS0_)
        /*0050*/ 	.word	0x00000004


	//----- nvinfo : EIATTR_FRAME_SIZE
	.align		4
.L_15:
        /*0054*/ 	.byte	0x04, 0x11
        /*0056*/ 	.short	(.L_17 - .L_16)
	.align		4
.L_16:
        /*0058*/ 	.word	index@(_Z26maximumMark_shuffle_kernelP15student_recordsS0_)
        /*005c*/ 	.word	0x00000000


	//----- nvinfo : EIATTR_MIN_STACK_SIZE
	.align		4
.L_17:
        /*0060*/ 	.byte	0x04, 0x12
        /*0062*/ 	.short	(.L_19 - .L_18)
	.align		4
.L_18:
        /*0064*/ 	.word	index@(_Z26maximumMark_shuffle_kernelP15student_recordsS0_)
        /*0068*/ 	.word	0x00000000


	//----- nvinfo : EIATTR_MIN_STACK_SIZE
	.align		4
.L_19:
        /*006c*/ 	.byte	0x04, 0x12
        /*006e*/ 	.short	(.L_21 - .L_20)
	.align		4
.L_20:
        /*0070*/ 	.word	index@(_Z21maximumMark_SM_kernelP15student_recordsS0_)
        /*0074*/ 	.word	0x00000000


	//----- nvinfo : EIATTR_MIN_STACK_SIZE
	.align		4
.L_21:
        /*0078*/ 	.byte	0x04, 0x12
        /*007a*/ 	.short	(.L_23 - .L_22)
	.align		4
.L_22:
        /*007c*/ 	.word	index@(_Z28maximumMark_recursive_kernelP15student_recordsS0_)
        /*0080*/ 	.word	0x00000000


	//----- nvinfo : EIATTR_MIN_STACK_SIZE
	.align		4
.L_23:
        /*0084*/ 	.byte	0x04, 0x12
        /*0086*/ 	.short	(.L_25 - .L_24)
	.align		4
.L_24:
        /*0088*/ 	.word	index@(_Z25maximumMark_atomic_kernelP15student_records)
        /*008c*/ 	.word	0x00000000
.L_25:


//--------------------- .nv.compat                --------------------------
	.section	.nv.compat,"",@"SHT_CUDA_COMPAT_INFO"
	.align	4
        /*0000*/ 	.byte	0x02, 0x09, 0x00, 0x00, 0x02, 0x02, 0x01, 0x00, 0x02, 0x05, 0x05, 0x00, 0x03, 0x07, 0x01, 0x01
        /*0010*/ 	.byte	0x02, 0x03, 0x00, 0x00, 0x02, 0x06, 0x01, 0x00, 0x04, 0x0b, 0x08, 0x00, 0x09, 0x00, 0x00, 0x00
        /*0020*/ 	.byte	0x00, 0x00, 0x00, 0x00


//--------------------- .nv.info._Z26maximumMark_shuffle_kernelP15student_recordsS0_ --------------------------
	.section	.nv.info._Z26maximumMark_shuffle_kernelP15student_recordsS0_,"",@"SHT_CUDA_INFO"
	.sectionflags	@""
	.align	4


	//----- nvinfo : EIATTR_CUDA_API_VERSION
	.align		4
        /*0000*/ 	.byte	0x04, 0x37
        /*0002*/ 	.short	(.L_27 - .L_26)
.L_26:
        /*0004*/ 	.word	0x00000082


	//----- nvinfo : EIATTR_KPARAM_INFO
	.align		4
.L_27:
        /*0008*/ 	.byte	0x04, 0x17
        /*000a*/ 	.short	(.L_29 - .L_28)
.L_28:
        /*000c*/ 	.word	0x00000000
        /*0010*/ 	.short	0x0001
        /*0012*/ 	.short	0x0008
        /*0014*/ 	.byte	0x00, 0xf5, 0x21, 0x00


	//----- nvinfo : EIATTR_KPARAM_INFO
	.align		4
.L_29:
        /*0018*/ 	.byte	0x04, 0x17
        /*001a*/ 	.short	(.L_31 - .L_30)
.L_30:
        /*001c*/ 	.word	0x00000000
        /*0020*/ 	.short	0x0000
        /*0022*/ 	.short	0x0000
        /*0024*/ 	.byte	0x00, 0xf5, 0x21, 0x00


	//----- nvinfo : EIATTR_SPARSE_MMA_MASK
	.align		4
.L_31:
        /*0028*/ 	.byte	0x03, 0x50
        /*002a*/ 	.short	0x0000


	//----- nvinfo : EIATTR_MAXREG_COUNT
	.align		4
        /*002c*/ 	.byte	0x03, 0x1b
        /*002e*/ 	.short	0x00ff


	//----- nvinfo : EIATTR_MERCURY_ISA_VERSION
	.align		4
        /*0030*/ 	.byte	0x03, 0x5f
        /*0032*/ 	.short	0x0101


	//----- nvinfo : EIATTR_VRC_CTA_INIT_COUNT
	.align		4
        /*0034*/ 	.byte	0x02, 0x4a
	.zero		1
	.zero		1


	//----- nvinfo : EIATTR_EXIT_INSTR_OFFSETS
	.align		4
        /*0038*/ 	.byte	0x04, 0x1c
        /*003a*/ 	.short	(.L_33 - .L_32)


	//   ....[0]....
.L_32:
        /*003c*/ 	.word	0x00000010


	//----- nvinfo : EIATTR_CBANK_PARAM_SIZE
	.align		4
.L_33:
        /*0040*/ 	.byte	0x03, 0x19
        /*0042*/ 	.short	0x0010


	//----- nvinfo : EIATTR_PARAM_CBANK
	.align		4
        /*0044*/ 	.byte	0x04, 0x0a
        /*0046*/ 	.short	(.L_35 - .L_34)
	.align		4
.L_34:
        /*0048*/ 	.word	index@(.nv.constant0._Z26maximumMark_shuffle_kernelP15student_recordsS0_)
        /*004c*/ 	.short	0x0380
        /*004e*/ 	.short	0x0010


	//----- nvinfo : EIATTR_SW_WAR
	.align		4
.L_35:
        /*0050*/ 	.byte	0x04, 0x36
        /*0052*/ 	.short	(.L_37 - .L_36)
.L_36:
        /*0054*/ 	.word	0x00000008
.L_37:


//--------------------- .nv.info._Z21maximumMark_SM_kernelP15student_recordsS0_ --------------------------
	.section	.nv.info._Z21maximumMark_SM_kernelP15student_recordsS0_,"",@"SHT_CUDA_INFO"
	.sectionflags	@""
	.align	4


	//----- nvinfo : EIATTR_CUDA_API_VERSION
	.align		4
        /*0000*/ 	.byte	0x04, 0x37
        /*0002*/ 	.short	(.L_39 - .L_38)
.L_38:
        /*0004*/ 	.word	0x00000082


	//----- nvinfo : EIATTR_KPARAM_INFO
	.align		4
.L_39:
        /*0008*/ 	.byte	0x04, 0x17
        /*000a*/ 	.short	(.L_41 - .L_40)
.L_40:
        /*000c*/ 	.word	0x00000000
        /*0010*/ 	.short	0x0001
        /*0012*/ 	.short	0x0008
        /*0014*/ 	.byte	0x00, 0xf5, 0x21, 0x00


	//----- nvinfo : EIATTR_KPARAM_INFO
	.align		4
.L_41:
        /*0018*/ 	.byte	0x04, 0x17
        /*001a*/ 	.short	(.L_43 - .L_42)
.L_42:
        /*001c*/ 	.word	0x00000000
        /*0020*/ 	.short	0x0000
        /*0022*/ 	.short	0x0000
        /*0024*/ 	.byte	0x00, 0xf5, 0x21, 0x00


	//----- nvinfo : EIATTR_SPARSE_MMA_MASK
	.align		4
.L_43:
        /*0028*/ 	.byte	0x03, 0x50
        /*002a*/ 	.short	0x0000


	//----- nvinfo : EIATTR_MAXREG_COUNT
	.align		4
        /*002c*/ 	.byte	0x03, 0x1b
        /*002e*/ 	.short	0x00ff


	//----- nvinfo : EIATTR_MERCURY_ISA_VERSION
	.align		4
        /*0030*/ 	.byte	0x03, 0x5f
        /*0032*/ 	.short	0x0101


	//----- nvinfo : EIATTR_VRC_CTA_INIT_COUNT
	.align		4
        /*0034*/ 	.byte	0x02, 0x4a
	.zero		1
	.zero		1


	//----- nvinfo : EIATTR_EXIT_INSTR_OFFSETS
	.align		4
        /*0038*/ 	.byte	0x04, 0x1c
        /*003a*/ 	.short	(.L_45 - .L_44)


	//   ....[0]....
.L_44:
        /*003c*/ 	.word	0x00000010


	//----- nvinfo : EIATTR_CBANK_PARAM_SIZE
	.align		4
.L_45:
        /*0040*/ 	.byte	0x03, 0x19
        /*0042*/ 	.short	0x0010


	//----- nvinfo : EIATTR_PARAM_CBANK
	.align		4
        /*0044*/ 	.byte	0x04, 0x0a
        /*0046*/ 	.short	(.L_47 - .L_46)
	.align		4
.L_46:
        /*0048*/ 	.word	index@(.nv.constant0._Z21maximumMark_SM_kernelP15student_recordsS0_)
        /*004c*/ 	.short	0x0380
        /*004e*/ 	.short	0x0010


	//----- nvinfo : EIATTR_SW_WAR
	.align		4
.L_47:
        /*0050*/ 	.byte	0x04, 0x36
        /*0052*/ 	.short	(.L_49 - .L_48)
.L_48:
        /*0054*/ 	.word	0x00000008
.L_49:


//--------------------- .nv.info._Z28maximumMark_recursive_kernelP15student_recordsS0_ --------------------------
	.section	.nv.info._Z28maximumMark_recursive_kernelP15student_recordsS0_,"",@"SHT_CUDA_INFO"
	.sectionflags	@""
	.align	4


	//----- nvinfo : EIATTR_CUDA_API_VERSION
	.align		4
        /*0000*/ 	.byte	0x04, 0x37
        /*0002*/ 	.short	(.L_51 - .L_50)
.L_50:
        /*0004*/ 	.word	0x00000082


	//----- nvinfo : EIATTR_KPARAM_INFO
	.align		4
.L_51:
        /*0008*/ 	.byte	0x04, 0x17
        /*000a*/ 	.short	(.L_53 - .L_52)
.L_52:
        /*000c*/ 	.word	0x00000000
        /*0010*/ 	.short	0x0001
        /*0012*/ 	.short	0x0008
        /*0014*/ 	.byte	0x00, 0xf5, 0x21, 0x00


	//----- nvinfo : EIATTR_KPARAM_INFO
	.align		4
.L_53:
        /*0018*/ 	.byte	0x04, 0x17
        /*001a*/ 	.short	(.L_55 - .L_54)
.L_54:
        /*001c*/ 	.word	0x00000000
        /*0020*/ 	.short	0x0000
        /*0022*/ 	.short	0x0000
        /*0024*/ 	.byte	0x00, 0xf5, 0x21, 0x00


	//----- nvinfo : EIATTR_SPARSE_MMA_MASK
	.align		4
.L_55:
        /*0028*/ 	.byte	0x03, 0x50
        /*002a*/ 	.short	0x0000


	//----- nvinfo : EIATTR_MAXREG_COUNT
	.align		4
        /*002c*/ 	.byte	0x03, 0x1b
        /*002e*/ 	.short	0x00ff


	//----- nvinfo : EIATTR_MERCURY_ISA_VERSION
	.align		4
        /*0030*/ 	.byte	0x03, 0x5f
        /*0032*/ 	.short	0x0101


	//----- nvinfo : EIATTR_VRC_CTA_INIT_COUNT
	.align		4
        /*0034*/ 	.byte	0x02, 0x4a
	.zero		1
	.zero		1


	//----- nvinfo : EIATTR_EXIT_INSTR_OFFSETS
	.align		4
        /*0038*/ 	.byte	0x04, 0x1c
        /*003a*/ 	.short	(.L_57 - .L_56)


	//   ....[0]....
.L_56:
        /*003c*/ 	.word	0x00000010


	//----- nvinfo : EIATTR_CBANK_PARAM_SIZE
	.align		4
.L_57:
        /*0040*/ 	.byte	0x03, 0x19
        /*0042*/ 	.short	0x0010


	//----- nvinfo : EIATTR_PARAM_CBANK
	.align		4
        /*0044*/ 	.byte	0x04, 0x0a
        /*0046*/ 	.short	(.L_59 - .L_58)
	.align		4
.L_58:
        /*0048*/ 	.word	index@(.nv.constant0._Z28maximumMark_recursive_kernelP15student_recordsS0_)
        /*004c*/ 	.short	0x0380
        /*004e*/ 	.short	0x0010


	//----- nvinfo : EIATTR_SW_WAR
	.align		4
.L_59:
        /*0050*/ 	.byte	0x04, 0x36
        /*0052*/ 	.short	(.L_61 - .L_60)
.L_60:
        /*0054*/ 	.word	0x00000008
.L_61:


//--------------------- .nv.info._Z25maximumMark_atomic_kernelP15student_records --------------------------
	.section	.nv.info._Z25maximumMark_atomic_kernelP15student_records,"",@"SHT_CUDA_INFO"
	.sectionflags	@""
	.align	4


	//----- nvinfo : EIATTR_CUDA_API_VERSION
	.align		4
        /*0000*/ 	.byte	0x04, 0x37
        /*0002*/ 	.short	(.L_63 - .L_62)
.L_62:
        /*0004*/ 	.word	0x00000082


	//----- nvinfo : EIATTR_KPARAM_INFO
	.align		4
.L_63:
        /*0008*/ 	.byte	0x04, 0x17
        /*000a*/ 	.short	(.L_65 - .L_64)
.L_64:
        /*000c*/ 	.word	0x00000000
        /*0010*/ 	.short	0x0000
        /*0012*/ 	.short	0x0000
        /*0014*/ 	.byte	0x00, 0xf5, 0x21, 0x00


	//----- nvinfo : EIATTR_SPARSE_MMA_MASK
	.align		4
.L_65:
        /*0018*/ 	.byte	0x03, 0x50
        /*001a*/ 	.short	0x0000


	//----- nvinfo : EIATTR_MAXREG_COUNT
	.align		4
        /*001c*/ 	.byte	0x03, 0x1b
        /*001e*/ 	.short	0x00ff


	//----- nvinfo : EIATTR_NUM_BARRIERS
	.align		4
        /*0020*/ 	.byte	0x02, 0x4c
        /*0022*/ 	.byte	0x01
	.zero		1


	//----- nvinfo : EIATTR_MERCURY_ISA_VERSION
	.align		4
        /*0024*/ 	.byte	0x03, 0x5f
        /*0026*/ 	.short	0x0101


	//----- nvinfo : EIATTR_VRC_CTA_INIT_COUNT
	.align		4
        /*0028*/ 	.byte	0x02, 0x4a
	.zero		1
	.zero		1


	//----- nvinfo : EIATTR_EXIT_INSTR_OFFSETS
	.align		4
        /*002c*/ 	.byte	0x04, 0x1c
        /*002e*/ 	.short	(.L_67 - .L_66)


	//   ....[0]....
.L_66:
        /*0030*/ 	.word	0x00000060


	//   ....[1]....
        /*0034*/ 	.word	0x00000220


	//   ....[2]....
        /*0038*/ 	.word	0x000002a0


	//----- nvinfo : EIATTR_CRS_STACK_SIZE
	.align		4
.L_67:
        /*003c*/ 	.byte	0x04, 0x1e
        /*003e*/ 	.short	(.L_69 - .L_68)
.L_68:
        /*0040*/ 	.word	0x00000000


	//----- nvinfo : EIATTR_CBANK_PARAM_SIZE
	.align		4
.L_69:
        /*0044*/ 	.byte	0x03, 0x19
        /*0046*/ 	.short	0x0008


	//----- nvinfo : EIATTR_PARAM_CBANK
	.align		4
        /*0048*/ 	.byte	0x04, 0x0a
        /*004a*/ 	.short	(.L_71 - .L_70)
	.align		4
.L_70:
        /*004c*/ 	.word	index@(.nv.constant0._Z25maximumMark_atomic_kernelP15student_records)
        /*0050*/ 	.short	0x0380
        /*0052*/ 	.short	0x0008


	//----- nvinfo : EIATTR_SW_WAR
	.align		4
.L_71:
        /*0054*/ 	.byte	0x04, 0x36
        /*0056*/ 	.short	(.L_73 - .L_72)
.L_72:
        /*0058*/ 	.word	0x00000008
.L_73:


//--------------------- .nv.callgraph             --------------------------
	.section	.nv.callgraph,"",@"SHT_CUDA_CALLGRAPH"
	.align	4
	.sectionentsize	8
	.align		4
        /*0000*/ 	.word	0x00000000
	.align		4
        /*0004*/ 	.word	0xffffffff
	.align		4
        /*0008*/ 	.word	0x00000000
	.align		4
        /*000c*/ 	.word	0xfffffffe
	.align		4
        /*0010*/ 	.word	0x00000000
	.align		4
        /*0014*/ 	.word	0xfffffffd
	.align		4
        /*0018*/ 	.word	0x00000000
	.align		4
        /*001c*/ 	.word	0xfffffffc


//--------------------- .nv.constant4             --------------------------
	.section	.nv.constant4,"a",@progbits
	.align	8
	.align		8
.nv.constant4:
        /*0000*/ 	.dword	d_max_mark
	.align		8
        /*0008*/ 	.dword	d_max_mark_student_id


//--------------------- .text._Z26maximumMark_shuffle_kernelP15student_recordsS0_ --------------------------
	.section	.text._Z26maximumMark_shuffle_kernelP15student_recordsS0_,"ax",@progbits
	.align	128
        .global         _Z26maximumMark_shuffle_kernelP15student_recordsS0_
        .type           _Z26maximumMark_shuffle_kernelP15student_recordsS0_,@function
        .size           _Z26maximumMark_shuffle_kernelP15student_recordsS0_,(.L_x_6 - _Z26maximumMark_shuffle_kernelP15student_recordsS0_)
        .other          _Z26maximumMark_shuffle_kernelP15student_recordsS0_,@"STO_CUDA_ENTRY STV_DEFAULT"
_Z26maximumMark_shuffle_kernelP15student_recordsS0_:
.text._Z26maximumMark_shuffle_kernelP15student_recordsS0_:
[----:B------:R-:W-:Y:S01]  /*0000*/  LDC R1, c[0x0][0x37c] ;  /* 0x0000df00ff017b82 */ /* 0x000fe20000000800 */
[----:B------:R-:W-:Y:S05]  /*0010*/  EXIT ;  /* 0x000000000000794d */ /* 0x000fea0003800000 */
.L_x_0:
[----:B------:R-:W-:-:S00]  /*0020*/  BRA `(.L_x_0) ;  /* 0xfffffffc00fc7947 */ /* 0x000fc0000383ffff */
[----:B------:R-:W-:-:S00]  /*0030*/  NOP ;  /* 0x0000000000007918 */ /* 0x000fc00000000000 */
        /* <DEDUP_REMOVED lines=12> */
.L_x_6:


//--------------------- .text._Z21maximumMark_SM_kernelP15student_recordsS0_ --------------------------
	.section	.text._Z21maximumMark_SM_kernelP15student_recordsS0_,"ax",@progbits
	.align	128
        .global         _Z21maximumMark_SM_kernelP15student_recordsS0_
        .type           _Z21maximumMark_SM_kernelP15student_recordsS0_,@function
        .size           _Z21maximumMark_SM_kernelP15student_recordsS0_,(.L_x_7 - _Z21maximumMark_SM_kernelP15student_recordsS0_)
        .other          _Z21maximumMark_SM_kernelP15student_recordsS0_,@"STO_CUDA_ENTRY STV_DEFAULT"
_Z21maximumMark_SM_kernelP15student_recordsS0_:
.text._Z21maximumMark_SM_kernelP15student_recordsS0_:
[----:B------:R-:W-:Y:S01]  /*0000*/  LDC R1, c[0x0][0x37c] ;  /* 0x0000df00ff017b82 */ /* 0x000fe20000000800 */
[----:B------:R-:W-:Y:S05]  /*0010*/  EXIT ;  /* 0x000000000000794d */ /* 0x000fea0003800000 */
.L_x_1:
        /* <DEDUP_REMOVED lines=14> */
.L_x_7:


//--------------------- .text._Z28maximumMark_recursive_kernelP15student_recordsS0_ --------------------------
	.section	.text._Z28maximumMark_recursive_kernelP15student_recordsS0_,"ax",@progbits
	.align	128
        .global         _Z28maximumMark_recursive_kernelP15student_recordsS0_
        .type           _Z28maximumMark_recursive_kernelP15student_recordsS0_,@function
        .size           _Z28maximumMark_recursive_kernelP15student_recordsS0_,(.L_x_8 - _Z28maximumMark_recursive_kernelP15student_recordsS0_)
        .other          _Z28maximumMark_recursive_kernelP15student_recordsS0_,@"STO_CUDA_ENTRY STV_DEFAULT"
_Z28maximumMark_recursive_kernelP15student_recordsS0_:
.text._Z28maximumMark_recursive_kernelP15student_recordsS0_:
[----:B------:R-:W-:Y:S01]  /*0000*/  LDC R1, c[0x0][0x37c] ;  /* 0x0000df00ff017b82 */ /* 0x000fe20000000800 */
[----:B------:R-:W-:Y:S05]  /*0010*/  EXIT ;  /* 0x000000000000794d */ /* 0x000fea0003800000 */
.L_x_2:
        /* <DEDUP_REMOVED lines=14> */
.L_x_8:


//--------------------- .text._Z25maximumMark_atomic_kernelP15student_records --------------------------
	.section	.text._Z25maximumMark_atomic_kernelP15student_records,"ax",@progbits
	.align	128
        .global         _Z25maximumMark_atomic_kernelP15student_records
        .type           _Z25maximumMark_atomic_kernelP15student_records,@function
        .size           _Z25maximumMark_atomic_kernelP15student_records,(.L_x_9 - _Z25maximumMark_atomic_kernelP15student_records)
        .other          _Z25maximumMark_atomic_kernelP15student_records,@"STO_CUDA_ENTRY STV_DEFAULT"
_Z25maximumMark_atomic_kernelP15student_records:
.text._Z25maximumMark_atomic_kernelP15student_records:
[----:B------:R-:W-:Y:S01]  /*0000*/  LDC R1, c[0x0][0x37c] ;  /* 0x0000df00ff017b82 */ /* 0x000fe20000000800 */
[----:B------:R-:W0:Y:S07]  /*0010*/  S2R R0, SR_TID.X ;  /* 0x0000000000007919 */ /* 0x000e2e0000002100 */
[----:B------:R-:W0:Y:S08]  /*0020*/  S2UR UR4, SR_CTAID.X ;  /* 0x00000000000479c3 */ /* 0x000e300000002500 */
[----:B------:R-:W0:Y:S02]  /*0030*/  LDC R7, c[0x0][0x360] ;  /* 0x0000d800ff077b82 */ /* 0x000e240000000800 */
[----:B0-----:R-:W-:-:S05]  /*0040*/  IMAD R7, R7, UR4, R0 ;  /* 0x0000000407077c24 */ /* 0x001fca000f8e0200 */
[----:B------:R-:W-:-:S13]  /*0050*/  ISETP.GT.AND P0, PT, R7, 0x7ff, PT ;  /* 0x000007ff0700780c */ /* 0x000fda0003f04270 */
[----:B------:R-:W-:Y:S05]  /*0060*/  @P0 EXIT ;  /* 0x000000000000094d */ /* 0x000fea0003800000 */
[----:B------:R-:W0:Y:S01]  /*0070*/  LDC.64 R2, c[0x0][0x380] ;  /* 0x0000e000ff027b82 */ /* 0x000e220000000a00 */
[----:B------:R-:W1:Y:S07]  /*0080*/  LDCU.64 UR4, c[0x0][0x358] ;  /* 0x00006b00ff0477ac */ /* 0x000e6e0008000a00 */
[----:B------:R-:W2:Y:S01]  /*0090*/  LDC.64 R4, c[0x4][RZ] ;  /* 0x01000000ff047b82 */ /* 0x000ea20000000a00 */
[----:B0-----:R-:W-:Y:S01]  /*00a0*/  IMAD.WIDE R2, R7, 0x4, R2 ;  /* 0x0000000407027825 */ /* 0x001fe200078e0202 */
[----:B------:R-:W-:Y:S06]  /*00b0*/  MEMBAR.SC.GPU ;  /* 0x0000000000007992 */ /* 0x000fec0000002000 */
[----:B------:R-:W-:-:S00]  /*00c0*/  ERRBAR ;  /* 0x00000000000079ab */ /* 0x000fc00000000000 */
[----:B------:R-:W-:Y:S06]  /*00d0*/  CGAERRBAR ;  /* 0x00000000000075ab */ /* 0x000fec0000000000 */
[----:B------:R-:W-:Y:S02]  /*00e0*/  CCTL.IVALL ;  /* 0x00000000ff00798f */ /* 0x000fe40002000000 */
[----:B------:R-:W-:Y:S06]  /*00f0*/  BAR.SYNC.DEFER_BLOCKING 0x0 ;  /* 0x0000000000007b1d */ /* 0x000fec0000010000 */
[----:B-1----:R0:W5:Y:S04]  /*0100*/  LDG.E R7, desc[UR4][R2.64] ;  /* 0x0000000402077981 */ /* 0x002168000c1e1900 */
[----:B------:R0:W5:Y:S04]  /*0110*/  LDG.E R9, desc[UR4][R2.64+0x2000] ;  /* 0x0020000402097981 */ /* 0x000168000c1e1900 */
[----:B--2---:R0:W5:Y:S01]  /*0120*/  LDG.E R8, desc[UR4][R4.64] ;  /* 0x0000000404087981 */ /* 0x004162000c1e1900 */
[----:B------:R-:W-:Y:S01]  /*0130*/  BSSY B0, `(.L_x_3) ;  /* 0x0000007000007945 */ /* 0x000fe20003800000 */
.L_x_4:
[----:B------:R-:W-:Y:S05]  /*0140*/  YIELD ;  /* 0x0000000000007946 */ /* 0x000fea0003800000 */
[----:B0----5:R-:W2:Y:S01]  /*0150*/  ATOMG.E.CAS.STRONG.GPU PT, R3, [R4], R8, R9 ;  /* 0x00000008040373a9 */ /* 0x021ea200001ee109 */
[----:B------:R-:W-:Y:S01]  /*0160*/  IMAD.MOV.U32 R0, RZ, RZ, R8 ;  /* 0x000000ffff007224 */ /* 0x000fe200078e0008 */
[-C--:B--2---:R-:W-:Y:S02]  /*0170*/  ISETP.NE.AND P0, PT, R8, R3.reuse, PT ;  /* 0x000000030800720c */ /* 0x084fe40003f05270 */
[----:B------:R-:W-:-:S11]  /*0180*/  MOV R8, R3 ;  /* 0x0000000300087202 */ /* 0x000fd60000000f00 */
[----:B------:R-:W-:Y:S05]  /*0190*/  @P0 BRA `(.L_x_4) ;  /* 0xfffffffc00e80947 */ /* 0x000fea000383ffff */
[----:B------:R-:W-:Y:S05]  /*01a0*/  BSYNC B0 ;  /* 0x0000000000007941 */ /* 0x000fea0003800000 */
.L_x_3:
[----:B------:R-:W-:Y:S01]  /*01b0*/  FSETP.GT.AND P0, PT, R9, R0, PT ;  /* 0x000000000900720b */ /* 0x000fe20003f04000 */
[----:B------:R-:W-:Y:S06]  /*01c0*/  MEMBAR.SC.GPU ;  /* 0x0000000000007992 */ /* 0x000fec0000002000 */
[----:B------:R-:W-:-:S00]  /*01d0*/  ERRBAR ;  /* 0x00000000000079ab */ /* 0x000fc00000000000 */
[----:B------:R-:W-:Y:S06]  /*01e0*/  CGAERRBAR ;  /* 0x00000000000075ab */ /* 0x000fec0000000000 */
[----:B------:R-:W-:Y:S01]  /*01f0*/  CCTL.IVALL ;  /* 0x00000000ff00798f */ /* 0x000fe20002000000 */
[----:B------:R-:W-:Y:S05]  /*0200*/  WARPSYNC.ALL ;  /* 0x0000000000007948 */ /* 0x000fea0003800000 */
[----:B------:R-:W-:Y:S06]  /*0210*/  BAR.SYNC.DEFER_BLOCKING 0x0 ;  /* 0x0000000000007b1d */ /* 0x000fec0000010000 */
[----:B------:R-:W-:Y:S05]  /*0220*/  @!P0 EXIT ;  /* 0x000000000000894d */ /* 0x000fea0003800000 */
[----:B------:R-:W0:Y:S01]  /*0230*/  LDC.64 R2, c[0x4][0x8] ;  /* 0x01000200ff027b82 */ /* 0x000e220000000a00 */
[----:B------:R-:W-:Y:S06]  /*0240*/  MEMBAR.SC.GPU ;  /* 0x0000000000007992 */ /* 0x000fec0000002000 */
[----:B------:R-:W-:-:S00]  /*0250*/  ERRBAR ;  /* 0x00000000000079ab */ /* 0x000fc00000000000 */
[----:B------:R-:W-:Y:S06]  /*0260*/  CGAERRBAR ;  /* 0x00000000000075ab */ /* 0x000fec0000000000 */
[----:B------:R-:W-:Y:S02]  /*0270*/  CCTL.IVALL ;  /* 0x00000000ff00798f */ /* 0x000fe40002000000 */
[----:B------:R-:W-:Y:S06]  /*0280*/  BAR.SYNC.DEFER_BLOCKING 0x0 ;  /* 0x0000000000007b1d */ /* 0x000fec0000010000 */
[----:B0-----:R-:W-:Y:S01]  /*0290*/  ATOMG.E.EXCH.STRONG.GPU PT, RZ, desc[UR4][R2.64], R7 ;  /* 0x8000000702ff79a8 */ /* 0x001fe2000c1ef104 */
[----:B------:R-:W-:Y:S05]  /*02a0*/  EXIT ;  /* 0x000000000000794d */ /* 0x000fea0003800000 */
.L_x_5:
        /* <DEDUP_REMOVED lines=13> */
.L_x_9:


//--------------------- .nv.shared.reserved.0     --------------------------
	.section	.nv.shared.reserved.0,"aw",@nobits
	.weak		__nv_reservedSMEM_offset_0_alias
	.size		__nv_reservedSMEM_offset_0_alias, 0, 64
	.other		__nv_reservedSMEM_offset_0_alias,@"STO_CUDA_RESERVED_SHARED STV_DEFAULT"
__nv_reservedSMEM_offset_0_alias:
	.zero		0
	.zero		64


//--------------------- .nv.global                --------------------------
	.section	.nv.global,"aw",@nobits
	.align	4
.nv.global:
	.type		d_max_mark,@object
	.size		d_max_mark,(d_max_mark_student_id - d_max_mark)
d_max_mark:
	.zero		4
	.type		d_max_mark_student_id,@object
	.size		d_max_mark_student_id,(.L_1 - d_max_mark_student_id)
d_max_mark_student_id:
	.zero		4
.L_1:


//--------------------- .nv.constant0._Z26maximumMark_shuffle_kernelP15student_recordsS0_ --------------------------
	.section	.nv.constant0._Z26maximumMark_shuffle_kernelP15student_recordsS0_,"a",@progbits
	.sectionflags	@""
	.align	4
.nv.constant0._Z26maximumMark_shuffle_kernelP15student_recordsS0_:
	.zero		912


//--------------------- .nv.constant0._Z21maximumMark_SM_kernelP15student_recordsS0_ --------------------------
	.section	.nv.constant0._Z21maximumMark_SM_kernelP15student_recordsS0_,"a",@progbits
	.sectionflags	@""
	.align	4
.nv.constant0._Z21maximumMark_SM_kernelP15student_recordsS0_:
	.zero		912


//--------------------- .nv.constant0._Z28maximumMark_recursive_kernelP15student_recordsS0_ --------------------------
	.section	.nv.constant0._Z28maximumMark_recursive_kernelP15student_recordsS0_,"a",@progbits
	.sectionflags	@""
	.align	4
.nv.constant0._Z28maximumMark_recursive_kernelP15student_recordsS0_:
	.zero		912


//--------------------- .nv.constant0._Z25maximumMark_atomic_kernelP15student_records --------------------------
	.section	.nv.constant0._Z25maximumMark_atomic_kernelP15student_records,"a",@progbits
	.sectionflags	@""
	.align	4
.nv.constant0._Z25maximumMark_atomic_kernelP15student_records:
	.zero		904


//--------------------- SYMBOLS --------------------------

	.type		.nv.reservedSmem.offset0,@object
	.size		.nv.reservedSmem.offset0,0x4
